//
// Generated by NVIDIA NVVM Compiler
//
// Compiler Build ID: CL-36424714
// Cuda compilation tools, release 13.0, V13.0.88
// Based on NVVM 20.0.0
//

.version 9.0
.target sm_100
.address_size 64

	// .globl	_Z3addPiS_S_

.visible .entry _Z3addPiS_S_(
	.param .u64 .ptr .align 1 _Z3addPiS_S__param_0,
	.param .u64 .ptr .align 1 _Z3addPiS_S__param_1,
	.param .u64 .ptr .align 1 _Z3addPiS_S__param_2
)
{
	.reg .pred 	%p<2>;
	.reg .b32 	%r<8>;
	.reg .b64 	%rd<11>;

	ld.param.u64 	%rd1, [_Z3addPiS_S__param_0];
	ld.param.u64 	%rd2, [_Z3addPiS_S__param_1];
	ld.param.u64 	%rd3, [_Z3addPiS_S__param_2];
	mov.u32 	%r2, %tid.x;
	mov.u32 	%r3, %ctaid.x;
	mov.u32 	%r4, %ntid.x;
	mad.lo.s32 	%r1, %r3, %r4, %r2;
	setp.gt.s32 	%p1, %r1, 9;
	@%p1 bra 	$L__BB0_2;
	cvta.to.global.u64 	%rd4, %rd1;
	cvta.to.global.u64 	%rd5, %rd2;
	cvta.to.global.u64 	%rd6, %rd3;
	mul.wide.s32 	%rd7, %r1, 4;
	add.s64 	%rd8, %rd4, %rd7;
	ld.global.u32 	%r5, [%rd8];
	add.s64 	%rd9, %rd5, %rd7;
	ld.global.u32 	%r6, [%rd9];
	add.s32 	%r7, %r6, %r5;
	add.s64 	%rd10, %rd6, %rd7;
	st.global.u32 	[%rd10], %r7;
$L__BB0_2:
	ret;

}


// ===== COMPILED SASS (sm_100) =====

	.target	sm_100

	.elftype	@"ET_EXEC"


//--------------------- .note.nv.tkinfo           --------------------------
	.section	.note.nv.tkinfo,"",@"SHT_NOTE"
	.sectionflags	@"SHF_NOTE_NV_TKINFO"
	.tkinfo
        /*0018*/ 	.word	0x00000002
        /*0030*/ 	.string	""
        /*0030*/ 	.string	"ptxas"
        /*0030*/ 	.string	"Cuda compilation tools, release 13.0, V13.0.88"
        /*0030*/ 	.string	"Build cuda_13.0.r13.0/compiler.36424714_0"
        /*0030*/ 	.string	"-arch sm_100 -m 64 "



//--------------------- .note.nv.cuinfo           --------------------------
	.section	.note.nv.cuinfo,"",@"SHT_NOTE"
	.sectionflags	@"SHF_NOTE_NV_CUINFO"
        /*0018*/ 	.short	0x0002
        /*001a*/ 	.short	0x0064
        /*001c*/ 	.short	0x0082
	.zero		2


//--------------------- .nv.info                  --------------------------
	.section	.nv.info,"",@"SHT_CUDA_INFO"
	.align	4


	//----- nvinfo : EIATTR_REGCOUNT
	.align		4
        /*0000*/ 	.byte	0x04, 0x2f
        /*0002*/ 	.short	(.L_1 - .L_0)
	.align		4
.L_0:
        /*0004*/ 	.word	index@(_Z3addPiS_S_)
        /*0008*/ 	.word	0x0000000c


	//----- nvinfo : EIATTR_FRAME_SIZE
	.align		4
.L_1:
        /*000c*/ 	.byte	0x04, 0x11
        /*000e*/ 	.short	(.L_3 - .L_2)
	.align		4
.L_2:
        /*0010*/ 	.word	index@(_Z3addPiS_S_)
        /*0014*/ 	.word	0x00000000


	//----- nvinfo : EIATTR_MIN_STACK_SIZE
	.align		4
.L_3:
        /*0018*/ 	.byte	0x04, 0x12
        /*001a*/ 	.short	(.L_5 - .L_4)
	.align		4
.L_4:
        /*001c*/ 	.word	index@(_Z3addPiS_S_)
        /*0020*/ 	.word	0x00000000
.L_5:


//--------------------- .nv.compat                --------------------------
	.section	.nv.compat,"",@"SHT_CUDA_COMPAT_INFO"
	.align	4
        /*0000*/ 	.byte	0x02, 0x09, 0x00, 0x00, 0x02, 0x02, 0x01, 0x00, 0x02, 0x05, 0x05, 0x00, 0x03, 0x07, 0x01, 0x01
        /*0010*/ 	.byte	0x02, 0x03, 0x00, 0x00, 0x02, 0x06, 0x01, 0x00, 0x04, 0x0b, 0x08, 0x00, 0x09, 0x00, 0x00, 0x00
        /*0020*/ 	.byte	0x00, 0x00, 0x00, 0x00


//--------------------- .nv.info._Z3addPiS_S_     --------------------------
	.section	.nv.info._Z3addPiS_S_,"",@"SHT_CUDA_INFO"
	.sectionflags	@""
	.align	4


	//----- nvinfo : EIATTR_CUDA_API_VERSION
	.align		4
        /*0000*/ 	.byte	0x04, 0x37
        /*0002*/ 	.short	(.L_7 - .L_6)
.L_6:
        /*0004*/ 	.word	0x00000082


	//----- nvinfo : EIATTR_KPARAM_INFO
	.align		4
.L_7:
        /*0008*/ 	.byte	0x04, 0x17
        /*000a*/ 	.short	(.L_9 - .L_8)
.L_8:
        /*000c*/ 	.word	0x00000000
        /*0010*/ 	.short	0x0002
        /*0012*/ 	.short	0x0010
        /*0014*/ 	.byte	0x00, 0xf5, 0x21, 0x00


	//----- nvinfo : EIATTR_KPARAM_INFO
	.align		4
.L_9:
        /*0018*/ 	.byte	0x04, 0x17
        /*001a*/ 	.short	(.L_11 - .L_10)
.L_10:
        /*001c*/ 	.word	0x00000000
        /*0020*/ 	.short	0x0001
        /*0022*/ 	.short	0x0008
        /*0024*/ 	.byte	0x00, 0xf5, 0x21, 0x00


	//----- nvinfo : EIATTR_KPARAM_INFO
	.align		4
.L_11:
        /*0028*/ 	.byte	0x04, 0x17
        /*002a*/ 	.short	(.L_13 - .L_12)
.L_12:
        /*002c*/ 	.word	0x00000000
        /*0030*/ 	.short	0x0000
        /*0032*/ 	.short	0x0000
        /*0034*/ 	.byte	0x00, 0xf5, 0x21, 0x00


	//----- nvinfo : EIATTR_SPARSE_MMA_MASK
	.align		4
.L_13:
        /*0038*/ 	.byte	0x03, 0x50
        /*003a*/ 	.short	0x0000


	//----- nvinfo : EIATTR_MAXREG_COUNT
	.align		4
        /*003c*/ 	.byte	0x03, 0x1b
        /*003e*/ 	.short	0x00ff


	//----- nvinfo : EIATTR_MERCURY_ISA_VERSION
	.align		4
        /*0040*/ 	.byte	0x03, 0x5f
        /*0042*/ 	.short	0x0101


	//----- nvinfo : EIATTR_VRC_CTA_INIT_COUNT
	.align		4
        /*0044*/ 	.byte	0x02, 0x4a
	.zero		1
	.zero		1


	//----- nvinfo : EIATTR_EXIT_INSTR_OFFSETS
	.align		4
        /*0048*/ 	.byte	0x04, 0x1c
        /*004a*/ 	.short	(.L_15 - .L_14)


	//   ....[0]....
.L_14:
        /*004c*/ 	.word	0x00000060


	//   ....[1]....
        /*0050*/ 	.word	0x00000120


	//----- nvinfo : EIATTR_CBANK_PARAM_SIZE
	.align		4
.L_15:
        /*0054*/ 	.byte	0x03, 0x19
        /*0056*/ 	.short	0x0018


	//----- nvinfo : EIATTR_PARAM_CBANK
	.align		4
        /*0058*/ 	.byte	0x04, 0x0a
        /*005a*/ 	.short	(.L_17 - .L_16)
	.align		4
.L_16:
        /*005c*/ 	.word	index@(.nv.constant0._Z3addPiS_S_)
        /*0060*/ 	.short	0x0380
        /*0062*/ 	.short	0x0018


	//----- nvinfo : EIATTR_SW_WAR
	.align		4
.L_17:
        /*0064*/ 	.byte	0x04, 0x36
        /*0066*/ 	.short	(.L_19 - .L_18)
.L_18:
        /*0068*/ 	.word	0x00000008
.L_19:


//--------------------- .nv.callgraph             --------------------------
	.section	.nv.callgraph,"",@"SHT_CUDA_CALLGRAPH"
	.align	4
	.sectionentsize	8
	.align		4
        /*0000*/ 	.word	0x00000000
	.align		4
        /*0004*/ 	.word	0xffffffff
	.align		4
        /*0008*/ 	.word	0x00000000
	.align		4
        /*000c*/ 	.word	0xfffffffe
	.align		4
        /*0010*/ 	.word	0x00000000
	.align		4
        /*0014*/ 	.word	0xfffffffd
	.align		4
        /*0018*/ 	.word	0x00000000
	.align		4
        /*001c*/ 	.word	0xfffffffc


//--------------------- .text._Z3addPiS_S_        --------------------------
	.section	.text._Z3addPiS_S_,"ax",@progbits
	.align	128
        .global         _Z3addPiS_S_
        .type           _Z3addPiS_S_,@function
        .size           _Z3addPiS_S_,(.L_x_1 - _Z3addPiS_S_)
        .other          _Z3addPiS_S_,@"STO_CUDA_ENTRY STV_DEFAULT"
_Z3addPiS_S_:
.text._Z3addPiS_S_:
[----:B------:R-:W-:Y:S01]  /*0000*/  LDC R1, c[0x0][0x37c] ;  /* 0x0000df00ff017b82 */ /* 0x000fe20000000800 */
[----:B------:R-:W0:Y:S07]  /*0010*/  S2R R9, SR_TID.X ;  /* 0x0000000000097919 */ /* 0x000e2e0000002100 */
[----:B------:R-:W0:Y:S08]  /*0020*/  S2UR UR4, SR_CTAID.X ;  /* 0x00000000000479c3 */ /* 0x000e300000002500 */
[----:B------:R-:W0:Y:S02]  /*0030*/  LDC R0, c[0x0][0x360] ;  /* 0x0000d800ff007b82 */ /* 0x000e240000000800 */
[----:B0-----:R-:W-:-:S05]  /*0040*/  IMAD R9, R0, UR4, R9 ;  /* 0x0000000400097c24 */ /* 0x001fca000f8e0209 */
[----:B------:R-:W-:-:S13]  /*0050*/  ISETP.GT.AND P0, PT, R9, 0x9, PT ;  /* 0x000000090900780c */ /* 0x000fda0003f04270 */
[----:B------:R-:W-:Y:S05]  /*0060*/  @P0 EXIT ;  /* 0x000000000000094d */ /* 0x000fea0003800000 */
[----:B------:R-:W0:Y:S01]  /*0070*/  LDC.64 R2, c[0x0][0x380] ;  /* 0x0000e000ff027b82 */ /* 0x000e220000000a00 */
[----:B------:R-:W1:Y:S07]  /*0080*/  LDCU.64 UR4, c[0x0][0x358] ;  /* 0x00006b00ff0477ac */ /* 0x000e6e0008000a00 */
[----:B------:R-:W2:Y:S08]  /*0090*/  LDC.64 R4, c[0x0][0x388] ;  /* 0x0000e200ff047b82 */ /* 0x000eb00000000a00 */
[----:B------:R-:W3:Y:S01]  /*00a0*/  LDC.64 R6, c[0x0][0x390] ;  /* 0x0000e400ff067b82 */ /* 0x000ee20000000a00 */
[----:B0-----:R-:W-:-:S06]  /*00b0*/  IMAD.WIDE R2, R9, 0x4, R2 ;  /* 0x0000000409027825 */ /* 0x001fcc00078e0202 */
[----:B-1----:R-:W4:Y:S01]  /*00c0*/  LDG.E R2, desc[UR4][R2.64] ;  /* 0x0000000402027981 */ /* 0x002f22000c1e1900 */
[----:B--2---:R-:W-:-:S06]  /*00d0*/  IMAD.WIDE R4, R9, 0x4, R4 ;  /* 0x0000000409047825 */ /* 0x004fcc00078e0204 */
[----:B------:R-:W4:Y:S01]  /*00e0*/  LDG.E R5, desc[UR4][R4.64] ;  /* 0x0000000404057981 */ /* 0x000f22000c1e1900 */
[----:B---3--:R-:W-:Y:S01]  /*00f0*/  IMAD.WIDE R6, R9, 0x4, R6 ;  /* 0x0000000409067825 */ /* 0x008fe200078e0206 */
[----:B----4-:R-:W-:-:S05]  /*0100*/  IADD3 R9, PT, PT, R2, R5, RZ ;  /* 0x0000000502097210 */ /* 0x010fca0007ffe0ff */
[----:B------:R-:W-:Y:S01]  /*0110*/  STG.E desc[UR4][R6.64], R9 ;  /* 0x0000000906007986 */ /* 0x000fe2000c101904 */
[----:B------:R-:W-:Y:S05]  /*0120*/  EXIT ;  /* 0x000000000000794d */ /* 0x000fea0003800000 */
.L_x_0:
[----:B------:R-:W-:-:S00]  /*0130*/  BRA `(.L_x_0) ;  /* 0xfffffffc00fc7947 */ /* 0x000fc0000383ffff */
[----:B------:R-:W-:-:S00]  /*0140*/  NOP ;  /* 0x0000000000007918 */ /* 0x000fc00000000000 */
        /* <DEDUP_REMOVED lines=11> */
.L_x_1:


//--------------------- .nv.shared.reserved.0     --------------------------
	.section	.nv.shared.reserved.0,"aw",@nobits
	.weak		__nv_reservedSMEM_offset_0_alias
	.size		__nv_reservedSMEM_offset_0_alias, 0, 64
	.other		__nv_reservedSMEM_offset_0_alias,@"STO_CUDA_RESERVED_SHARED STV_DEFAULT"
__nv_reservedSMEM_offset_0_alias:
	.zero		0
	.zero		64


//--------------------- .nv.constant0._Z3addPiS_S_ --------------------------
	.section	.nv.constant0._Z3addPiS_S_,"a",@progbits
	.sectionflags	@""
	.align	4
.nv.constant0._Z3addPiS_S_:
	.zero		920


//--------------------- SYMBOLS --------------------------

	.type		.nv.reservedSmem.offset0,@object
	.size		.nv.reservedSmem.offset0,0x4
